//
// Generated by NVIDIA NVVM Compiler
//
// Compiler Build ID: CL-36424714
// Cuda compilation tools, release 13.0, V13.0.88
// Based on NVVM 20.0.0
//

.version 9.0
.target sm_100
.address_size 64

	// .globl	_Z12reduce_naivePKiPim

.visible .entry _Z12reduce_naivePKiPim(
	.param .u64 .ptr .align 1 _Z12reduce_naivePKiPim_param_0,
	.param .u64 .ptr .align 1 _Z12reduce_naivePKiPim_param_1,
	.param .u64 _Z12reduce_naivePKiPim_param_2
)
{
	.reg .pred 	%p<2>;
	.reg .b32 	%r<7>;
	.reg .b64 	%rd<9>;

	ld.param.u64 	%rd2, [_Z12reduce_naivePKiPim_param_0];
	ld.param.u64 	%rd3, [_Z12reduce_naivePKiPim_param_1];
	ld.param.u64 	%rd4, [_Z12reduce_naivePKiPim_param_2];
	mov.u32 	%r1, %ctaid.x;
	mov.u32 	%r2, %ntid.x;
	mov.u32 	%r3, %tid.x;
	mad.lo.s32 	%r4, %r1, %r2, %r3;
	cvt.u64.u32 	%rd1, %r4;
	setp.le.u64 	%p1, %rd4, %rd1;
	@%p1 bra 	$L__BB0_2;
	cvta.to.global.u64 	%rd5, %rd2;
	cvta.to.global.u64 	%rd6, %rd3;
	shl.b64 	%rd7, %rd1, 2;
	add.s64 	%rd8, %rd5, %rd7;
	ld.global.u32 	%r5, [%rd8];
	atom.global.add.u32 	%r6, [%rd6], %r5;
$L__BB0_2:
	ret;

}


// ===== COMPILED SASS (sm_100) =====

	.target	sm_100

	.elftype	@"ET_EXEC"


//--------------------- .note.nv.tkinfo           --------------------------
	.section	.note.nv.tkinfo,"",@"SHT_NOTE"
	.sectionflags	@"SHF_NOTE_NV_TKINFO"
	.tkinfo
        /*0018*/ 	.word	0x00000002
        /*0030*/ 	.string	""
        /*0030*/ 	.string	"ptxas"
        /*0030*/ 	.string	"Cuda compilation tools, release 13.0, V13.0.88"
        /*0030*/ 	.string	"Build cuda_13.0.r13.0/compiler.36424714_0"
        /*0030*/ 	.string	"-arch sm_100 -m 64 "



//--------------------- .note.nv.cuinfo           --------------------------
	.section	.note.nv.cuinfo,"",@"SHT_NOTE"
	.sectionflags	@"SHF_NOTE_NV_CUINFO"
        /*0018*/ 	.short	0x0002
        /*001a*/ 	.short	0x0064
        /*001c*/ 	.short	0x0082
	.zero		2


//--------------------- .nv.info                  --------------------------
	.section	.nv.info,"",@"SHT_CUDA_INFO"
	.align	4


	//----- nvinfo : EIATTR_REGCOUNT
	.align		4
        /*0000*/ 	.byte	0x04, 0x2f
        /*0002*/ 	.short	(.L_1 - .L_0)
	.align		4
.L_0:
        /*0004*/ 	.word	index@(_Z12reduce_naivePKiPim)
        /*0008*/ 	.word	0x0000000a


	//----- nvinfo : EIATTR_FRAME_SIZE
	.align		4
.L_1:
        /*000c*/ 	.byte	0x04, 0x11
        /*000e*/ 	.short	(.L_3 - .L_2)
	.align		4
.L_2:
        /*0010*/ 	.word	index@(_Z12reduce_naivePKiPim)
        /*0014*/ 	.word	0x00000000


	//----- nvinfo : EIATTR_MIN_STACK_SIZE
	.align		4
.L_3:
        /*0018*/ 	.byte	0x04, 0x12
        /*001a*/ 	.short	(.L_5 - .L_4)
	.align		4
.L_4:
        /*001c*/ 	.word	index@(_Z12reduce_naivePKiPim)
        /*0020*/ 	.word	0x00000000
.L_5:


//--------------------- .nv.compat                --------------------------
	.section	.nv.compat,"",@"SHT_CUDA_COMPAT_INFO"
	.align	4
        /*0000*/ 	.byte	0x02, 0x09, 0x00, 0x00, 0x02, 0x02, 0x01, 0x00, 0x02, 0x05, 0x05, 0x00, 0x03, 0x07, 0x01, 0x01
        /*0010*/ 	.byte	0x02, 0x03, 0x00, 0x00, 0x02, 0x06, 0x01, 0x00, 0x04, 0x0b, 0x08, 0x00, 0x09, 0x00, 0x00, 0x00
        /*0020*/ 	.byte	0x00, 0x00, 0x00, 0x00


//--------------------- .nv.info._Z12reduce_naivePKiPim --------------------------
	.section	.nv.info._Z12reduce_naivePKiPim,"",@"SHT_CUDA_INFO"
	.sectionflags	@""
	.align	4


	//----- nvinfo : EIATTR_CUDA_API_VERSION
	.align		4
        /*0000*/ 	.byte	0x04, 0x37
        /*0002*/ 	.short	(.L_7 - .L_6)
.L_6:
        /*0004*/ 	.word	0x00000082


	//----- nvinfo : EIATTR_KPARAM_INFO
	.align		4
.L_7:
        /*0008*/ 	.byte	0x04, 0x17
        /*000a*/ 	.short	(.L_9 - .L_8)
.L_8:
        /*000c*/ 	.word	0x00000000
        /*0010*/ 	.short	0x0002
        /*0012*/ 	.short	0x0010
        /*0014*/ 	.byte	0x00, 0xf0, 0x21, 0x00


	//----- nvinfo : EIATTR_KPARAM_INFO
	.align		4
.L_9:
        /*0018*/ 	.byte	0x04, 0x17
        /*001a*/ 	.short	(.L_11 - .L_10)
.L_10:
        /*001c*/ 	.word	0x00000000
        /*0020*/ 	.short	0x0001
        /*0022*/ 	.short	0x0008
        /*0024*/ 	.byte	0x00, 0xf5, 0x21, 0x00


	//----- nvinfo : EIATTR_KPARAM_INFO
	.align		4
.L_11:
        /*0028*/ 	.byte	0x04, 0x17
        /*002a*/ 	.short	(.L_13 - .L_12)
.L_12:
        /*002c*/ 	.word	0x00000000
        /*0030*/ 	.short	0x0000
        /*0032*/ 	.short	0x0000
        /*0034*/ 	.byte	0x00, 0xf5, 0x21, 0x00


	//----- nvinfo : EIATTR_SPARSE_MMA_MASK
	.align		4
.L_13:
        /*0038*/ 	.byte	0x03, 0x50
        /*003a*/ 	.short	0x0000


	//----- nvinfo : EIATTR_MAXREG_COUNT
	.align		4
        /*003c*/ 	.byte	0x03, 0x1b
        /*003e*/ 	.short	0x00ff


	//----- nvinfo : EIATTR_MERCURY_ISA_VERSION
	.align		4
        /*0040*/ 	.byte	0x03, 0x5f
        /*0042*/ 	.short	0x0101


	//----- nvinfo : EIATTR_INT_WARP_WIDE_INSTR_OFFSETS
	.align		4
        /*0044*/ 	.byte	0x04, 0x31
        /*0046*/ 	.short	(.L_15 - .L_14)


	//   ....[0]....
.L_14:
        /*0048*/ 	.word	0x000000f0


	//   ....[1]....
        /*004c*/ 	.word	0x00000130


	//----- nvinfo : EIATTR_VRC_CTA_INIT_COUNT
	.align		4
.L_15:
        /*0050*/ 	.byte	0x02, 0x4a
	.zero		1
	.zero		1


	//----- nvinfo : EIATTR_EXIT_INSTR_OFFSETS
	.align		4
        /*0054*/ 	.byte	0x04, 0x1c
        /*0056*/ 	.short	(.L_17 - .L_16)


	//   ....[0]....
.L_16:
        /*0058*/ 	.word	0x00000080


	//   ....[1]....
        /*005c*/ 	.word	0x00000160


	//----- nvinfo : EIATTR_CBANK_PARAM_SIZE
	.align		4
.L_17:
        /*0060*/ 	.byte	0x03, 0x19
        /*0062*/ 	.short	0x0018


	//----- nvinfo : EIATTR_PARAM_CBANK
	.align		4
        /*0064*/ 	.byte	0x04, 0x0a
        /*0066*/ 	.short	(.L_19 - .L_18)
	.align		4
.L_18:
        /*0068*/ 	.word	index@(.nv.constant0._Z12reduce_naivePKiPim)
        /*006c*/ 	.short	0x0380
        /*006e*/ 	.short	0x0018


	//----- nvinfo : EIATTR_SW_WAR
	.align		4
.L_19:
        /*0070*/ 	.byte	0x04, 0x36
        /*0072*/ 	.short	(.L_21 - .L_20)
.L_20:
        /*0074*/ 	.word	0x00000008
.L_21:


//--------------------- .nv.callgraph             --------------------------
	.section	.nv.callgraph,"",@"SHT_CUDA_CALLGRAPH"
	.align	4
	.sectionentsize	8
	.align		4
        /*0000*/ 	.word	0x00000000
	.align		4
        /*0004*/ 	.word	0xffffffff
	.align		4
        /*0008*/ 	.word	0x00000000
	.align		4
        /*000c*/ 	.word	0xfffffffe
	.align		4
        /*0010*/ 	.word	0x00000000
	.align		4
        /*0014*/ 	.word	0xfffffffd
	.align		4
        /*0018*/ 	.word	0x00000000
	.align		4
        /*001c*/ 	.word	0xfffffffc


//--------------------- .text._Z12reduce_naivePKiPim --------------------------
	.section	.text._Z12reduce_naivePKiPim,"ax",@progbits
	.align	128
        .global         _Z12reduce_naivePKiPim
        .type           _Z12reduce_naivePKiPim,@function
        .size           _Z12reduce_naivePKiPim,(.L_x_1 - _Z12reduce_naivePKiPim)
        .other          _Z12reduce_naivePKiPim,@"STO_CUDA_ENTRY STV_DEFAULT"
_Z12reduce_naivePKiPim:
.text._Z12reduce_naivePKiPim:
[----:B------:R-:W-:Y:S01]  /*0000*/  LDC R1, c[0x0][0x37c] ;  /* 0x0000df00ff017b82 */ /* 0x000fe20000000800 */
[----:B------:R-:W0:Y:S07]  /*0010*/  S2R R3, SR_TID.X ;  /* 0x0000000000037919 */ /* 0x000e2e0000002100 */
[----:B------:R-:W0:Y:S01]  /*0020*/  S2UR UR4, SR_CTAID.X ;  /* 0x00000000000479c3 */ /* 0x000e220000002500 */
[----:B------:R-:W1:Y:S07]  /*0030*/  LDCU.64 UR6, c[0x0][0x390] ;  /* 0x00007200ff0677ac */ /* 0x000e6e0008000a00 */
[----:B------:R-:W0:Y:S02]  /*0040*/  LDC R0, c[0x0][0x360] ;  /* 0x0000d800ff007b82 */ /* 0x000e240000000800 */
[----:B0-----:R-:W-:-:S05]  /*0050*/  IMAD R0, R0, UR4, R3 ;  /* 0x0000000400007c24 */ /* 0x001fca000f8e0203 */
[----:B-1----:R-:W-:-:S04]  /*0060*/  ISETP.GE.U32.AND P0, PT, R0, UR6, PT ;  /* 0x0000000600007c0c */ /* 0x002fc8000bf06070 */
[----:B------:R-:W-:-:S13]  /*0070*/  ISETP.GE.U32.AND.EX P0, PT, RZ, UR7, PT, P0 ;  /* 0x00000007ff007c0c */ /* 0x000fda000bf06100 */
[----:B------:R-:W-:Y:S05]  /*0080*/  @P0 EXIT ;  /* 0x000000000000094d */ /* 0x000fea0003800000 */
[----:B------:R-:W0:Y:S01]  /*0090*/  LDCU.64 UR4, c[0x0][0x380] ;  /* 0x00007000ff0477ac */ /* 0x000e220008000a00 */
[----:B------:R-:W1:Y:S01]  /*00a0*/  LDCU.64 UR6, c[0x0][0x358] ;  /* 0x00006b00ff0677ac */ /* 0x000e620008000a00 */
[----:B0-----:R-:W-:-:S04]  /*00b0*/  LEA R4, P0, R0, UR4, 0x2 ;  /* 0x0000000400047c11 */ /* 0x001fc8000f8010ff */
[----:B------:R-:W-:-:S05]  /*00c0*/  LEA.HI.X R5, R0, UR5, RZ, 0x2, P0 ;  /* 0x0000000500057c11 */ /* 0x000fca00080f14ff */
[----:B-1----:R-:W2:Y:S01]  /*00d0*/  LDG.E R4, desc[UR6][R4.64] ;  /* 0x0000000604047981 */ /* 0x002ea2000c1e1900 */
[----:B------:R-:W0:Y:S01]  /*00e0*/  LDC.64 R2, c[0x0][0x388] ;  /* 0x0000e200ff027b82 */ /* 0x000e220000000a00 */
[----:B------:R-:W-:Y:S01]  /*00f0*/  VOTEU.ANY UR4, UPT, PT ;  /* 0x0000000000047886 */ /* 0x000fe200038e0100 */
[----:B------:R-:W1:Y:S01]  /*0100*/  S2R R0, SR_LANEID ;  /* 0x0000000000007919 */ /* 0x000e620000000000 */
[----:B------:R-:W-:-:S06]  /*0110*/  UFLO.U32 UR4, UR4 ;  /* 0x00000004000472bd */ /* 0x000fcc00080e0000 */
[----:B-1----:R-:W-:Y:S01]  /*0120*/  ISETP.EQ.U32.AND P0, PT, R0, UR4, PT ;  /* 0x0000000400007c0c */ /* 0x002fe2000bf02070 */
[----:B--2---:R-:W1:Y:S02]  /*0130*/  REDUX.SUM UR5, R4 ;  /* 0x00000000040573c4 */ /* 0x004e64000000c000 */
[----:B-1----:R-:W-:-:S10]  /*0140*/  IMAD.U32 R7, RZ, RZ, UR5 ;  /* 0x00000005ff077e24 */ /* 0x002fd4000f8e00ff */
[----:B0-----:R-:W-:Y:S01]  /*0150*/  @P0 REDG.E.ADD.STRONG.GPU desc[UR6][R2.64], R7 ;  /* 0x000000070200098e */ /* 0x001fe2000c12e106 */
[----:B------:R-:W-:Y:S05]  /*0160*/  EXIT ;  /* 0x000000000000794d */ /* 0x000fea0003800000 */
.L_x_0:
[----:B------:R-:W-:-:S00]  /*0170*/  BRA `(.L_x_0) ;  /* 0xfffffffc00fc7947 */ /* 0x000fc0000383ffff */
[----:B------:R-:W-:-:S00]  /*0180*/  NOP ;  /* 0x0000000000007918 */ /* 0x000fc00000000000 */
[----:B------:R-:W-:-:S00]  /*0190*/  NOP ;  /* 0x0000000000007918 */ /* 0x000fc00000000000 */
[----:B------:R-:W-:-:S00]  /*01a0*/  NOP ;  /* 0x0000000000007918 */ /* 0x000fc00000000000 */
[----:B------:R-:W-:-:S00]  /*01b0*/  NOP ;  /* 0x0000000000007918 */ /* 0x000fc00000000000 */
[----:B------:R-:W-:-:S00]  /*01c0*/  NOP ;  /* 0x0000000000007918 */ /* 0x000fc00000000000 */
[----:B------:R-:W-:-:S00]  /*01d0*/  NOP ;  /* 0x0000000000007918 */ /* 0x000fc00000000000 */
[----:B------:R-:W-:-:S00]  /*01e0*/  NOP ;  /* 0x0000000000007918 */ /* 0x000fc00000000000 */
[----:B------:R-:W-:-:S00]  /*01f0*/  NOP ;  /* 0x0000000000007918 */ /* 0x000fc00000000000 */
.L_x_1:


//--------------------- .nv.shared.reserved.0     --------------------------
	.section	.nv.shared.reserved.0,"aw",@nobits
	.weak		__nv_reservedSMEM_offset_0_alias
	.size		__nv_reservedSMEM_offset_0_alias, 0, 64
	.other		__nv_reservedSMEM_offset_0_alias,@"STO_CUDA_RESERVED_SHARED STV_DEFAULT"
__nv_reservedSMEM_offset_0_alias:
	.zero		0
	.zero		64


//--------------------- .nv.constant0._Z12reduce_naivePKiPim --------------------------
	.section	.nv.constant0._Z12reduce_naivePKiPim,"a",@progbits
	.sectionflags	@""
	.align	4
.nv.constant0._Z12reduce_naivePKiPim:
	.zero		920


//--------------------- SYMBOLS --------------------------

	.type		.nv.reservedSmem.offset0,@object
	.size		.nv.reservedSmem.offset0,0x4
